//
// Generated by NVIDIA NVVM Compiler
//
// Compiler Build ID: CL-36424714
// Cuda compilation tools, release 13.0, V13.0.88
// Based on NVVM 20.0.0
//

.version 9.0
.target sm_100
.address_size 64

	// .globl	_Z6kernelPi
.extern .func  (.param .b32 func_retval0) vprintf
(
	.param .b64 vprintf_param_0,
	.param .b64 vprintf_param_1
)
;
.global .align 1 .b8 $str[4] = {37, 112, 10};

.visible .entry _Z6kernelPi(
	.param .u64 .ptr .align 1 _Z6kernelPi_param_0
)
{
	.local .align 8 .b8 	__local_depot0[8];
	.reg .b64 	%SP;
	.reg .b64 	%SPL;
	.reg .b32 	%r<3>;
	.reg .b64 	%rd<6>;

	mov.u64 	%SPL, __local_depot0;
	cvta.local.u64 	%SP, %SPL;
	ld.param.u64 	%rd1, [_Z6kernelPi_param_0];
	add.u64 	%rd2, %SP, 0;
	add.u64 	%rd3, %SPL, 0;
	st.local.u64 	[%rd3], %rd1;
	mov.u64 	%rd4, $str;
	cvta.global.u64 	%rd5, %rd4;
	{ // callseq 0, 0
	.param .b64 param0;
	st.param.b64 	[param0], %rd5;
	.param .b64 param1;
	st.param.b64 	[param1], %rd2;
	.param .b32 retval0;
	call.uni (retval0), 
	vprintf, 
	(
	param0, 
	param1
	);
	ld.param.b32 	%r1, [retval0];
	} // callseq 0
	ret;

}


// ===== COMPILED SASS (sm_100) =====

	.target	sm_100

	.elftype	@"ET_EXEC"


//--------------------- .note.nv.tkinfo           --------------------------
	.section	.note.nv.tkinfo,"",@"SHT_NOTE"
	.sectionflags	@"SHF_NOTE_NV_TKINFO"
	.tkinfo
        /*0018*/ 	.word	0x00000002
        /*0030*/ 	.string	""
        /*0030*/ 	.string	"ptxas"
        /*0030*/ 	.string	"Cuda compilation tools, release 13.0, V13.0.88"
        /*0030*/ 	.string	"Build cuda_13.0.r13.0/compiler.36424714_0"
        /*0030*/ 	.string	"-arch sm_100 -m 64 "



//--------------------- .note.nv.cuinfo           --------------------------
	.section	.note.nv.cuinfo,"",@"SHT_NOTE"
	.sectionflags	@"SHF_NOTE_NV_CUINFO"
        /*0018*/ 	.short	0x0002
        /*001a*/ 	.short	0x0064
        /*001c*/ 	.short	0x0082
	.zero		2


//--------------------- .nv.info                  --------------------------
	.section	.nv.info,"",@"SHT_CUDA_INFO"
	.align	4


	//----- nvinfo : EIATTR_REGCOUNT
	.align		4
        /*0000*/ 	.byte	0x04, 0x2f
        /*0002*/ 	.short	(.L_2 - .L_1)
	.align		4
.L_1:
        /*0004*/ 	.word	index@(_Z6kernelPi)
        /*0008*/ 	.word	0x00000018


	//----- nvinfo : EIATTR_FRAME_SIZE
	.align		4
.L_2:
        /*000c*/ 	.byte	0x04, 0x11
        /*000e*/ 	.short	(.L_4 - .L_3)
	.align		4
.L_3:
        /*0010*/ 	.word	index@(_Z6kernelPi)
        /*0014*/ 	.word	0x00000008


	//----- nvinfo : EIATTR_MIN_STACK_SIZE
	.align		4
.L_4:
        /*0018*/ 	.byte	0x04, 0x12
        /*001a*/ 	.short	(.L_6 - .L_5)
	.align		4
.L_5:
        /*001c*/ 	.word	index@(_Z6kernelPi)
        /*0020*/ 	.word	0x00000008
.L_6:


//--------------------- .nv.compat                --------------------------
	.section	.nv.compat,"",@"SHT_CUDA_COMPAT_INFO"
	.align	4
        /*0000*/ 	.byte	0x02, 0x09, 0x00, 0x00, 0x02, 0x02, 0x01, 0x00, 0x02, 0x05, 0x05, 0x00, 0x03, 0x07, 0x01, 0x01
        /*0010*/ 	.byte	0x02, 0x03, 0x00, 0x00, 0x02, 0x06, 0x01, 0x00, 0x04, 0x0b, 0x08, 0x00, 0x09, 0x00, 0x00, 0x00
        /*0020*/ 	.byte	0x00, 0x00, 0x00, 0x00


//--------------------- .nv.info._Z6kernelPi      --------------------------
	.section	.nv.info._Z6kernelPi,"",@"SHT_CUDA_INFO"
	.sectionflags	@""
	.align	4


	//----- nvinfo : EIATTR_CUDA_API_VERSION
	.align		4
        /*0000*/ 	.byte	0x04, 0x37
        /*0002*/ 	.short	(.L_8 - .L_7)
.L_7:
        /*0004*/ 	.word	0x00000082


	//----- nvinfo : EIATTR_KPARAM_INFO
	.align		4
.L_8:
        /*0008*/ 	.byte	0x04, 0x17
        /*000a*/ 	.short	(.L_10 - .L_9)
.L_9:
        /*000c*/ 	.word	0x00000000
        /*0010*/ 	.short	0x0000
        /*0012*/ 	.short	0x0000
        /*0014*/ 	.byte	0x00, 0xf5, 0x21, 0x00


	//----- nvinfo : EIATTR_SPARSE_MMA_MASK
	.align		4
.L_10:
        /*0018*/ 	.byte	0x03, 0x50
        /*001a*/ 	.short	0x0000


	//----- nvinfo : EIATTR_MAXREG_COUNT
	.align		4
        /*001c*/ 	.byte	0x03, 0x1b
        /*001e*/ 	.short	0x00ff


	//----- nvinfo : EIATTR_EXTERNS
	.align		4
        /*0020*/ 	.byte	0x04, 0x0f
        /*0022*/ 	.short	(.L_12 - .L_11)


	//   ....[0]....
	.align		4
.L_11:
        /*0024*/ 	.word	index@(vprintf)


	//----- nvinfo : EIATTR_MERCURY_ISA_VERSION
	.align		4
.L_12:
        /*0028*/ 	.byte	0x03, 0x5f
        /*002a*/ 	.short	0x0101


	//----- nvinfo : EIATTR_VRC_CTA_INIT_COUNT
	.align		4
        /*002c*/ 	.byte	0x02, 0x4a
	.zero		1
	.zero		1


	//----- nvinfo : EIATTR_SYSCALL_OFFSETS
	.align		4
        /*0030*/ 	.byte	0x04, 0x46
        /*0032*/ 	.short	(.L_14 - .L_13)


	//   ....[0]....
.L_13:
        /*0034*/ 	.word	0x000000e0


	//----- nvinfo : EIATTR_EXIT_INSTR_OFFSETS
	.align		4
.L_14:
        /*0038*/ 	.byte	0x04, 0x1c
        /*003a*/ 	.short	(.L_16 - .L_15)


	//   ....[0]....
.L_15:
        /*003c*/ 	.word	0x000000f0


	//----- nvinfo : EIATTR_CBANK_PARAM_SIZE
	.align		4
.L_16:
        /*0040*/ 	.byte	0x03, 0x19
        /*0042*/ 	.short	0x0008


	//----- nvinfo : EIATTR_PARAM_CBANK
	.align		4
        /*0044*/ 	.byte	0x04, 0x0a
        /*0046*/ 	.short	(.L_18 - .L_17)
	.align		4
.L_17:
        /*0048*/ 	.word	index@(.nv.constant0._Z6kernelPi)
        /*004c*/ 	.short	0x0380
        /*004e*/ 	.short	0x0008


	//----- nvinfo : EIATTR_SW_WAR
	.align		4
.L_18:
        /*0050*/ 	.byte	0x04, 0x36
        /*0052*/ 	.short	(.L_20 - .L_19)
.L_19:
        /*0054*/ 	.word	0x00000008
.L_20:


//--------------------- .nv.callgraph             --------------------------
	.section	.nv.callgraph,"",@"SHT_CUDA_CALLGRAPH"
	.align	4
	.sectionentsize	8
	.align		4
        /*0000*/ 	.word	0x00000000
	.align		4
        /*0004*/ 	.word	0xffffffff
	.align		4
        /*0008*/ 	.word	index@(_Z6kernelPi)
	.align		4
        /*000c*/ 	.word	index@(vprintf)
	.align		4
        /*0010*/ 	.word	0x00000000
	.align		4
        /*0014*/ 	.word	0xfffffffe
	.align		4
        /*0018*/ 	.word	0x00000000
	.align		4
        /*001c*/ 	.word	0xfffffffd
	.align		4
        /*0020*/ 	.word	0x00000000
	.align		4
        /*0024*/ 	.word	0xfffffffc


//--------------------- .nv.constant4             --------------------------
	.section	.nv.constant4,"a",@progbits
	.align	8
	.align		8
.nv.constant4:
        /*0000*/ 	.dword	vprintf
	.align		8
        /*0008*/ 	.dword	$str


//--------------------- .text._Z6kernelPi         --------------------------
	.section	.text._Z6kernelPi,"ax",@progbits
	.align	128
        .global         _Z6kernelPi
        .type           _Z6kernelPi,@function
        .size           _Z6kernelPi,(.L_x_2 - _Z6kernelPi)
        .other          _Z6kernelPi,@"STO_CUDA_ENTRY STV_DEFAULT"
_Z6kernelPi:
.text._Z6kernelPi:
[----:B------:R-:W0:Y:S08]  /*0000*/  LDC R1, c[0x0][0x37c] ;  /* 0x0000df00ff017b82 */ /* 0x000e300000000800 */
[----:B------:R-:W1:Y:S01]  /*0010*/  LDC.64 R8, c[0x0][0x380] ;  /* 0x0000e000ff087b82 */ /* 0x000e620000000a00 */
[----:B0-----:R-:W-:Y:S01]  /*0020*/  VIADD R1, R1, 0xfffffff8 ;  /* 0xfffffff801017836 */ /* 0x001fe20000000000 */
[----:B------:R-:W-:Y:S01]  /*0030*/  MOV R0, 0x0 ;  /* 0x0000000000007802 */ /* 0x000fe20000000f00 */
[----:B------:R-:W0:Y:S01]  /*0040*/  LDCU UR4, c[0x0][0x2f8] ;  /* 0x00005f00ff0477ac */ /* 0x000e220008000800 */
[----:B------:R-:W2:Y:S04]  /*0050*/  LDCU.64 UR6, c[0x4][0x8] ;  /* 0x01000100ff0677ac */ /* 0x000ea80008000a00 */
[----:B------:R3:W4:Y:S01]  /*0060*/  LDC.64 R2, c[0x4][R0] ;  /* 0x0100000000027b82 */ /* 0x0007220000000a00 */
[----:B------:R-:W5:Y:S01]  /*0070*/  LDCU UR5, c[0x0][0x2fc] ;  /* 0x00005f80ff0577ac */ /* 0x000f620008000800 */
[----:B0-----:R-:W-:Y:S01]  /*0080*/  IADD3 R6, P0, PT, R1, UR4, RZ ;  /* 0x0000000401067c10 */ /* 0x001fe2000ff1e0ff */
[----:B-1----:R3:W-:Y:S01]  /*0090*/  STL.64 [R1], R8 ;  /* 0x0000000801007387 */ /* 0x0027e20000100a00 */
[----:B--2---:R-:W-:Y:S01]  /*00a0*/  IMAD.U32 R4, RZ, RZ, UR6 ;  /* 0x00000006ff047e24 */ /* 0x004fe2000f8e00ff */
[----:B------:R-:W-:-:S02]  /*00b0*/  MOV R5, UR7 ;  /* 0x0000000700057c02 */ /* 0x000fc40008000f00 */
[----:B-----5:R-:W-:-:S08]  /*00c0*/  IMAD.X R7, RZ, RZ, UR5, P0 ;  /* 0x00000005ff077e24 */ /* 0x020fd000080e06ff */
[----:B------:R-:W-:-:S07]  /*00d0*/  LEPC R20, `(.L_x_0) ;  /* 0x000000001014794e */ /* 0x000fce0000000000 */
[----:B---34-:R-:W-:Y:S05]  /*00e0*/  CALL.ABS.NOINC R2 ;  /* 0x0000000002007343 */ /* 0x018fea0003c00000 */
.L_x_0:
[----:B------:R-:W-:Y:S05]  /*00f0*/  EXIT ;  /* 0x000000000000794d */ /* 0x000fea0003800000 */
.L_x_1:
[----:B------:R-:W-:-:S00]  /*0100*/  BRA `(.L_x_1) ;  /* 0xfffffffc00fc7947 */ /* 0x000fc0000383ffff */
[----:B------:R-:W-:-:S00]  /*0110*/  NOP ;  /* 0x0000000000007918 */ /* 0x000fc00000000000 */
        /* <DEDUP_REMOVED lines=14> */
.L_x_2:


//--------------------- .nv.global.init           --------------------------
	.section	.nv.global.init,"aw",@progbits
.nv.global.init:
	.type		$str,@object
	.size		$str,(.L_0 - $str)
$str:
        /*0000*/ 	.byte	0x25, 0x70, 0x0a, 0x00
.L_0:


//--------------------- .nv.shared.reserved.0     --------------------------
	.section	.nv.shared.reserved.0,"aw",@nobits
	.weak		__nv_reservedSMEM_offset_0_alias
	.size		__nv_reservedSMEM_offset_0_alias, 0, 64
	.other		__nv_reservedSMEM_offset_0_alias,@"STO_CUDA_RESERVED_SHARED STV_DEFAULT"
__nv_reservedSMEM_offset_0_alias:
	.zero		0
	.zero		64


//--------------------- .nv.constant0._Z6kernelPi --------------------------
	.section	.nv.constant0._Z6kernelPi,"a",@progbits
	.sectionflags	@""
	.align	4
.nv.constant0._Z6kernelPi:
	.zero		904


//--------------------- SYMBOLS --------------------------

	.type		.nv.reservedSmem.offset0,@object
	.size		.nv.reservedSmem.offset0,0x4
	.type		vprintf,@function
